//
// Generated by NVIDIA NVVM Compiler
//
// Compiler Build ID: CL-36424714
// Cuda compilation tools, release 13.0, V13.0.88
// Based on NVVM 20.0.0
//

.version 9.0
.target sm_100
.address_size 64

	// .globl	_Z14matrix_productPiS_S_

.visible .entry _Z14matrix_productPiS_S_(
	.param .u64 .ptr .align 1 _Z14matrix_productPiS_S__param_0,
	.param .u64 .ptr .align 1 _Z14matrix_productPiS_S__param_1,
	.param .u64 .ptr .align 1 _Z14matrix_productPiS_S__param_2
)
{
	.reg .pred 	%p<2>;
	.reg .b32 	%r<68>;
	.reg .b64 	%rd<20>;

	ld.param.u64 	%rd6, [_Z14matrix_productPiS_S__param_0];
	ld.param.u64 	%rd7, [_Z14matrix_productPiS_S__param_1];
	ld.param.u64 	%rd5, [_Z14matrix_productPiS_S__param_2];
	cvta.to.global.u64 	%rd8, %rd7;
	cvta.to.global.u64 	%rd9, %rd6;
	mov.u32 	%r10, %tid.x;
	mov.u32 	%r11, %ctaid.x;
	shl.b32 	%r12, %r11, 5;
	add.s32 	%r1, %r12, %r10;
	mov.u32 	%r13, %tid.y;
	mov.u32 	%r14, %ctaid.y;
	shl.b32 	%r15, %r14, 15;
	shl.b32 	%r16, %r13, 10;
	add.s32 	%r2, %r15, %r16;
	mul.wide.u32 	%rd10, %r14, 131072;
	mul.wide.u32 	%rd11, %r13, 4096;
	add.s64 	%rd12, %rd10, %rd11;
	add.s64 	%rd13, %rd12, %rd9;
	add.s64 	%rd19, %rd13, 32;
	add.s64 	%rd2, %rd8, 32768;
	mov.b32 	%r66, 0;
	mov.u32 	%r65, %r1;
	mov.u32 	%r67, %r66;
$L__BB0_1:
	mul.wide.s32 	%rd14, %r65, 4;
	add.s64 	%rd15, %rd2, %rd14;
	ld.global.u32 	%r17, [%rd19+-32];
	ld.global.u32 	%r18, [%rd15+-32768];
	mad.lo.s32 	%r19, %r18, %r17, %r67;
	ld.global.u32 	%r20, [%rd19+-28];
	ld.global.u32 	%r21, [%rd15+-28672];
	mad.lo.s32 	%r22, %r21, %r20, %r19;
	ld.global.u32 	%r23, [%rd19+-24];
	ld.global.u32 	%r24, [%rd15+-24576];
	mad.lo.s32 	%r25, %r24, %r23, %r22;
	ld.global.u32 	%r26, [%rd19+-20];
	ld.global.u32 	%r27, [%rd15+-20480];
	mad.lo.s32 	%r28, %r27, %r26, %r25;
	ld.global.u32 	%r29, [%rd19+-16];
	ld.global.u32 	%r30, [%rd15+-16384];
	mad.lo.s32 	%r31, %r30, %r29, %r28;
	ld.global.u32 	%r32, [%rd19+-12];
	ld.global.u32 	%r33, [%rd15+-12288];
	mad.lo.s32 	%r34, %r33, %r32, %r31;
	ld.global.u32 	%r35, [%rd19+-8];
	ld.global.u32 	%r36, [%rd15+-8192];
	mad.lo.s32 	%r37, %r36, %r35, %r34;
	ld.global.u32 	%r38, [%rd19+-4];
	ld.global.u32 	%r39, [%rd15+-4096];
	mad.lo.s32 	%r40, %r39, %r38, %r37;
	ld.global.u32 	%r41, [%rd19];
	ld.global.u32 	%r42, [%rd15];
	mad.lo.s32 	%r43, %r42, %r41, %r40;
	ld.global.u32 	%r44, [%rd19+4];
	ld.global.u32 	%r45, [%rd15+4096];
	mad.lo.s32 	%r46, %r45, %r44, %r43;
	ld.global.u32 	%r47, [%rd19+8];
	ld.global.u32 	%r48, [%rd15+8192];
	mad.lo.s32 	%r49, %r48, %r47, %r46;
	ld.global.u32 	%r50, [%rd19+12];
	ld.global.u32 	%r51, [%rd15+12288];
	mad.lo.s32 	%r52, %r51, %r50, %r49;
	ld.global.u32 	%r53, [%rd19+16];
	ld.global.u32 	%r54, [%rd15+16384];
	mad.lo.s32 	%r55, %r54, %r53, %r52;
	ld.global.u32 	%r56, [%rd19+20];
	ld.global.u32 	%r57, [%rd15+20480];
	mad.lo.s32 	%r58, %r57, %r56, %r55;
	ld.global.u32 	%r59, [%rd19+24];
	ld.global.u32 	%r60, [%rd15+24576];
	mad.lo.s32 	%r61, %r60, %r59, %r58;
	ld.global.u32 	%r62, [%rd19+28];
	ld.global.u32 	%r63, [%rd15+28672];
	mad.lo.s32 	%r67, %r63, %r62, %r61;
	add.s32 	%r66, %r66, 16;
	add.s64 	%rd19, %rd19, 64;
	add.s32 	%r65, %r65, 16384;
	setp.ne.s32 	%p1, %r66, 1024;
	@%p1 bra 	$L__BB0_1;
	cvta.to.global.u64 	%rd16, %rd5;
	add.s32 	%r64, %r2, %r1;
	mul.wide.s32 	%rd17, %r64, 4;
	add.s64 	%rd18, %rd16, %rd17;
	st.global.u32 	[%rd18], %r67;
	ret;

}


// ===== COMPILED SASS (sm_100) =====

	.target	sm_100

	.elftype	@"ET_EXEC"


//--------------------- .note.nv.tkinfo           --------------------------
	.section	.note.nv.tkinfo,"",@"SHT_NOTE"
	.sectionflags	@"SHF_NOTE_NV_TKINFO"
	.tkinfo
        /*0018*/ 	.word	0x00000002
        /*0030*/ 	.string	""
        /*0030*/ 	.string	"ptxas"
        /*0030*/ 	.string	"Cuda compilation tools, release 13.0, V13.0.88"
        /*0030*/ 	.string	"Build cuda_13.0.r13.0/compiler.36424714_0"
        /*0030*/ 	.string	"-arch sm_100 -m 64 "



//--------------------- .note.nv.cuinfo           --------------------------
	.section	.note.nv.cuinfo,"",@"SHT_NOTE"
	.sectionflags	@"SHF_NOTE_NV_CUINFO"
        /*0018*/ 	.short	0x0002
        /*001a*/ 	.short	0x0064
        /*001c*/ 	.short	0x0082
	.zero		2


//--------------------- .nv.info                  --------------------------
	.section	.nv.info,"",@"SHT_CUDA_INFO"
	.align	4


	//----- nvinfo : EIATTR_REGCOUNT
	.align		4
        /*0000*/ 	.byte	0x04, 0x2f
        /*0002*/ 	.short	(.L_1 - .L_0)
	.align		4
.L_0:
        /*0004*/ 	.word	index@(_Z14matrix_productPiS_S_)
        /*0008*/ 	.word	0x0000001f


	//----- nvinfo : EIATTR_FRAME_SIZE
	.align		4
.L_1:
        /*000c*/ 	.byte	0x04, 0x11
        /*000e*/ 	.short	(.L_3 - .L_2)
	.align		4
.L_2:
        /*0010*/ 	.word	index@(_Z14matrix_productPiS_S_)
        /*0014*/ 	.word	0x00000000


	//----- nvinfo : EIATTR_MIN_STACK_SIZE
	.align		4
.L_3:
        /*0018*/ 	.byte	0x04, 0x12
        /*001a*/ 	.short	(.L_5 - .L_4)
	.align		4
.L_4:
        /*001c*/ 	.word	index@(_Z14matrix_productPiS_S_)
        /*0020*/ 	.word	0x00000000
.L_5:


//--------------------- .nv.compat                --------------------------
	.section	.nv.compat,"",@"SHT_CUDA_COMPAT_INFO"
	.align	4
        /*0000*/ 	.byte	0x02, 0x09, 0x00, 0x00, 0x02, 0x02, 0x01, 0x00, 0x02, 0x05, 0x05, 0x00, 0x03, 0x07, 0x01, 0x01
        /*0010*/ 	.byte	0x02, 0x03, 0x00, 0x00, 0x02, 0x06, 0x01, 0x00, 0x04, 0x0b, 0x08, 0x00, 0x09, 0x00, 0x00, 0x00
        /*0020*/ 	.byte	0x00, 0x00, 0x00, 0x00


//--------------------- .nv.info._Z14matrix_productPiS_S_ --------------------------
	.section	.nv.info._Z14matrix_productPiS_S_,"",@"SHT_CUDA_INFO"
	.sectionflags	@""
	.align	4


	//----- nvinfo : EIATTR_CUDA_API_VERSION
	.align		4
        /*0000*/ 	.byte	0x04, 0x37
        /*0002*/ 	.short	(.L_7 - .L_6)
.L_6:
        /*0004*/ 	.word	0x00000082


	//----- nvinfo : EIATTR_KPARAM_INFO
	.align		4
.L_7:
        /*0008*/ 	.byte	0x04, 0x17
        /*000a*/ 	.short	(.L_9 - .L_8)
.L_8:
        /*000c*/ 	.word	0x00000000
        /*0010*/ 	.short	0x0002
        /*0012*/ 	.short	0x0010
        /*0014*/ 	.byte	0x00, 0xf5, 0x21, 0x00


	//----- nvinfo : EIATTR_KPARAM_INFO
	.align		4
.L_9:
        /*0018*/ 	.byte	0x04, 0x17
        /*001a*/ 	.short	(.L_11 - .L_10)
.L_10:
        /*001c*/ 	.word	0x00000000
        /*0020*/ 	.short	0x0001
        /*0022*/ 	.short	0x0008
        /*0024*/ 	.byte	0x00, 0xf5, 0x21, 0x00


	//----- nvinfo : EIATTR_KPARAM_INFO
	.align		4
.L_11:
        /*0028*/ 	.byte	0x04, 0x17
        /*002a*/ 	.short	(.L_13 - .L_12)
.L_12:
        /*002c*/ 	.word	0x00000000
        /*0030*/ 	.short	0x0000
        /*0032*/ 	.short	0x0000
        /*0034*/ 	.byte	0x00, 0xf5, 0x21, 0x00


	//----- nvinfo : EIATTR_SPARSE_MMA_MASK
	.align		4
.L_13:
        /*0038*/ 	.byte	0x03, 0x50
        /*003a*/ 	.short	0x0000


	//----- nvinfo : EIATTR_MAXREG_COUNT
	.align		4
        /*003c*/ 	.byte	0x03, 0x1b
        /*003e*/ 	.short	0x00ff


	//----- nvinfo : EIATTR_MERCURY_ISA_VERSION
	.align		4
        /*0040*/ 	.byte	0x03, 0x5f
        /*0042*/ 	.short	0x0101


	//----- nvinfo : EIATTR_VRC_CTA_INIT_COUNT
	.align		4
        /*0044*/ 	.byte	0x02, 0x4a
	.zero		1
	.zero		1


	//----- nvinfo : EIATTR_EXIT_INSTR_OFFSETS
	.align		4
        /*0048*/ 	.byte	0x04, 0x1c
        /*004a*/ 	.short	(.L_15 - .L_14)


	//   ....[0]....
.L_14:
        /*004c*/ 	.word	0x00000510


	//----- nvinfo : EIATTR_CBANK_PARAM_SIZE
	.align		4
.L_15:
        /*0050*/ 	.byte	0x03, 0x19
        /*0052*/ 	.short	0x0018


	//----- nvinfo : EIATTR_PARAM_CBANK
	.align		4
        /*0054*/ 	.byte	0x04, 0x0a
        /*0056*/ 	.short	(.L_17 - .L_16)
	.align		4
.L_16:
        /*0058*/ 	.word	index@(.nv.constant0._Z14matrix_productPiS_S_)
        /*005c*/ 	.short	0x0380
        /*005e*/ 	.short	0x0018


	//----- nvinfo : EIATTR_SW_WAR
	.align		4
.L_17:
        /*0060*/ 	.byte	0x04, 0x36
        /*0062*/ 	.short	(.L_19 - .L_18)
.L_18:
        /*0064*/ 	.word	0x00000008
.L_19:


//--------------------- .nv.callgraph             --------------------------
	.section	.nv.callgraph,"",@"SHT_CUDA_CALLGRAPH"
	.align	4
	.sectionentsize	8
	.align		4
        /*0000*/ 	.word	0x00000000
	.align		4
        /*0004*/ 	.word	0xffffffff
	.align		4
        /*0008*/ 	.word	0x00000000
	.align		4
        /*000c*/ 	.word	0xfffffffe
	.align		4
        /*0010*/ 	.word	0x00000000
	.align		4
        /*0014*/ 	.word	0xfffffffd
	.align		4
        /*0018*/ 	.word	0x00000000
	.align		4
        /*001c*/ 	.word	0xfffffffc


//--------------------- .text._Z14matrix_productPiS_S_ --------------------------
	.section	.text._Z14matrix_productPiS_S_,"ax",@progbits
	.align	128
        .global         _Z14matrix_productPiS_S_
        .type           _Z14matrix_productPiS_S_,@function
        .size           _Z14matrix_productPiS_S_,(.L_x_2 - _Z14matrix_productPiS_S_)
        .other          _Z14matrix_productPiS_S_,@"STO_CUDA_ENTRY STV_DEFAULT"
_Z14matrix_productPiS_S_:
.text._Z14matrix_productPiS_S_:
[----:B------:R-:W-:Y:S01]  /*0000*/  LDC R1, c[0x0][0x37c] ;  /* 0x0000df00ff017b82 */ /* 0x000fe20000000800 */
[----:B------:R-:W0:Y:S01]  /*0010*/  S2R R7, SR_TID.Y ;  /* 0x0000000000077919 */ /* 0x000e220000002200 */
[----:B------:R-:W1:Y:S01]  /*0020*/  LDCU.128 UR12, c[0x0][0x380] ;  /* 0x00007000ff0c77ac */ /* 0x000e620008000c00 */
[----:B------:R-:W-:Y:S01]  /*0030*/  HFMA2 R14, -RZ, RZ, 0, 0 ;  /* 0x00000000ff0e7431 */ /* 0x000fe200000001ff */
[----:B------:R-:W2:Y:S01]  /*0040*/  S2R R4, SR_CTAID.Y ;  /* 0x0000000000047919 */ /* 0x000ea20000002600 */
[----:B------:R-:W3:Y:S01]  /*0050*/  LDCU.64 UR8, c[0x0][0x358] ;  /* 0x00006b00ff0877ac */ /* 0x000ee20008000a00 */
[----:B------:R-:W4:Y:S01]  /*0060*/  S2R R0, SR_TID.X ;  /* 0x0000000000007919 */ /* 0x000f220000002100 */
[----:B------:R-:W-:Y:S01]  /*0070*/  UMOV UR4, URZ ;  /* 0x000000ff00047c82 */ /* 0x000fe20008000000 */
[----:B------:R-:W4:Y:S01]  /*0080*/  S2R R5, SR_CTAID.X ;  /* 0x0000000000057919 */ /* 0x000f220000002500 */
[----:B-1----:R-:W-:-:S04]  /*0090*/  UIADD3 UR5, UP0, UPT, UR14, 0x8000, URZ ;  /* 0x000080000e057890 */ /* 0x002fc8000ff1e0ff */
[----:B------:R-:W-:Y:S01]  /*00a0*/  UIADD3.X UR6, UPT, UPT, URZ, UR15, URZ, UP0, !UPT ;  /* 0x0000000fff067290 */ /* 0x000fe200087fe4ff */
[----:B0-----:R-:W-:Y:S01]  /*00b0*/  IMAD.WIDE.U32 R2, R7, 0x1000, RZ ;  /* 0x0000100007027825 */ /* 0x001fe200078e00ff */
[----:B--2---:R-:W-:-:S03]  /*00c0*/  LEA R7, R4, R7, 0x5 ;  /* 0x0000000704077211 */ /* 0x004fc600078e28ff */
[----:B------:R-:W-:-:S03]  /*00d0*/  IMAD.WIDE.U32 R2, R4, 0x20000, R2 ;  /* 0x0002000004027825 */ /* 0x000fc600078e0002 */
[----:B------:R-:W-:Y:S02]  /*00e0*/  IADD3 R9, P0, PT, R2, UR12, RZ ;  /* 0x0000000c02097c10 */ /* 0x000fe4000ff1e0ff */
[----:B----4-:R-:W-:Y:S02]  /*00f0*/  LEA R0, R5, R0, 0x5 ;  /* 0x0000000005007211 */ /* 0x010fe400078e28ff */
[----:B------:R-:W-:Y:S02]  /*0100*/  IADD3 R9, P1, PT, R9, 0x20, RZ ;  /* 0x0000002009097810 */ /* 0x000fe40007f3e0ff */
[----:B------:R-:W-:Y:S02]  /*0110*/  MOV R6, R0 ;  /* 0x0000000000067202 */ /* 0x000fe40000000f00 */
[----:B---3--:R-:W-:-:S09]  /*0120*/  IADD3.X R5, PT, PT, RZ, UR13, R3, P1, P0 ;  /* 0x0000000dff057c10 */ /* 0x008fd20008fe0403 */
.L_x_0:
[----:B------:R-:W-:Y:S02]  /*0130*/  MOV R2, UR5 ;  /* 0x0000000500027c02 */ /* 0x000fe40008000f00 */
[----:B------:R-:W-:Y:S02]  /*0140*/  MOV R3, UR6 ;  /* 0x0000000600037c02 */ /* 0x000fe40008000f00 */
[----:B------:R-:W-:Y:S01]  /*0150*/  MOV R4, R9 ;  /* 0x0000000900047202 */ /* 0x000fe20000000f00 */
[----:B------:R-:W-:-:S04]  /*0160*/  IMAD.WIDE R2, R6, 0x4, R2 ;  /* 0x0000000406027825 */ /* 0x000fc800078e0202 */
[----:B------:R-:W2:Y:S04]  /*0170*/  LDG.E R15, desc[UR8][R4.64+-0x20] ;  /* 0xffffe008040f7981 */ /* 0x000ea8000c1e1900 */
[----:B------:R-:W2:Y:S04]  /*0180*/  LDG.E R16, desc[UR8][R2.64+-0x8000] ;  /* 0xff80000802107981 */ /* 0x000ea8000c1e1900 */
[----:B------:R-:W3:Y:S04]  /*0190*/  LDG.E R24, desc[UR8][R4.64+-0x1c] ;  /* 0xffffe40804187981 */ /* 0x000ee8000c1e1900 */
[----:B------:R-:W3:Y:S04]  /*01a0*/  LDG.E R25, desc[UR8][R2.64+-0x7000] ;  /* 0xff90000802197981 */ /* 0x000ee8000c1e1900 */
[----:B------:R-:W4:Y:S04]  /*01b0*/  LDG.E R19, desc[UR8][R4.64+-0x18] ;  /* 0xffffe80804137981 */ /* 0x000f28000c1e1900 */
[----:B------:R-:W4:Y:S04]  /*01c0*/  LDG.E R18, desc[UR8][R2.64+-0x6000] ;  /* 0xffa0000802127981 */ /* 0x000f28000c1e1900 */
[----:B------:R-:W5:Y:S04]  /*01d0*/  LDG.E R20, desc[UR8][R4.64+-0x14] ;  /* 0xffffec0804147981 */ /* 0x000f68000c1e1900 */
        /* <DEDUP_REMOVED lines=11> */
[----:B------:R-:W5:Y:S01]  /*0290*/  LDG.E R26, desc[UR8][R4.64+0x1c] ;  /* 0x00001c08041a7981 */ /* 0x000f62000c1e1900 */
[----:B--2---:R-:W-:-:S03]  /*02a0*/  IMAD R15, R15, R16, R14 ;  /* 0x000000100f0f7224 */ /* 0x004fc600078e020e */
[----:B------:R-:W2:Y:S04]  /*02b0*/  LDG.E R16, desc[UR8][R4.64] ;  /* 0x0000000804107981 */ /* 0x000ea8000c1e1900 */
[----:B------:R-:W2:Y:S01]  /*02c0*/  LDG.E R14, desc[UR8][R4.64+0x4] ;  /* 0x00000408040e7981 */ /* 0x000ea2000c1e1900 */
[----:B---3--:R-:W-:-:S03]  /*02d0*/  IMAD R24, R24, R25, R15 ;  /* 0x0000001918187224 */ /* 0x008fc600078e020f */
[----:B------:R-:W3:Y:S04]  /*02e0*/  LDG.E R15, desc[UR8][R2.64+0x1000] ;  /* 0x00100008020f7981 */ /* 0x000ee8000c1e1900 */
[----:B------:R-:W3:Y:S01]  /*02f0*/  LDG.E R25, desc[UR8][R2.64+0x5000] ;  /* 0x0050000802197981 */ /* 0x000ee2000c1e1900 */
[----:B----4-:R-:W-:-:S03]  /*0300*/  IMAD R24, R19, R18, R24 ;  /* 0x0000001213187224 */ /* 0x010fc600078e0218 */
[----:B------:R-:W4:Y:S04]  /*0310*/  LDG.E R18, desc[UR8][R4.64+0x8] ;  /* 0x0000080804127981 */ /* 0x000f28000c1e1900 */
[----:B------:R-:W4:Y:S01]  /*0320*/  LDG.E R19, desc[UR8][R2.64+0x2000] ;  /* 0x0020000802137981 */ /* 0x000f22000c1e1900 */
[----:B-----5:R-:W-:-:S03]  /*0330*/  IMAD R24, R20, R21, R24 ;  /* 0x0000001514187224 */ /* 0x020fc600078e0218 */
[----:B------:R-:W5:Y:S04]  /*0340*/  LDG.E R20, desc[UR8][R4.64+0xc] ;  /* 0x00000c0804147981 */ /* 0x000f68000c1e1900 */
[----:B------:R-:W5:Y:S01]  /*0350*/  LDG.E R21, desc[UR8][R2.64+0x3000] ;  /* 0x0030000802157981 */ /* 0x000f62000c1e1900 */
[----:B------:R-:W-:-:S03]  /*0360*/  IMAD R24, R22, R23, R24 ;  /* 0x0000001716187224 */ /* 0x000fc600078e0218 */
[----:B------:R-:W5:Y:S04]  /*0370*/  LDG.E R22, desc[UR8][R4.64+0x10] ;  /* 0x0000100804167981 */ /* 0x000f68000c1e1900 */
[----:B------:R-:W5:Y:S01]  /*0380*/  LDG.E R23, desc[UR8][R2.64+0x4000] ;  /* 0x0040000802177981 */ /* 0x000f62000c1e1900 */
[----:B------:R-:W-:-:S03]  /*0390*/  IMAD R28, R12, R13, R24 ;  /* 0x0000000d0c1c7224 */ /* 0x000fc600078e0218 */
[----:B------:R-:W5:Y:S04]  /*03a0*/  LDG.E R24, desc[UR8][R4.64+0x14] ;  /* 0x0000140804187981 */ /* 0x000f68000c1e1900 */
[----:B------:R0:W5:Y:S04]  /*03b0*/  LDG.E R13, desc[UR8][R4.64+0x18] ;  /* 0x00001808040d7981 */ /* 0x000168000c1e1900 */
[----:B------:R-:W5:Y:S01]  /*03c0*/  LDG.E R12, desc[UR8][R2.64+0x6000] ;  /* 0x00600008020c7981 */ /* 0x000f62000c1e1900 */
[----:B------:R-:W-:-:S04]  /*03d0*/  IMAD R8, R9, R8, R28 ;  /* 0x0000000809087224 */ /* 0x000fc800078e021c */
[----:B------:R-:W-:Y:S01]  /*03e0*/  IMAD R8, R10, R11, R8 ;  /* 0x0000000b0a087224 */ /* 0x000fe200078e0208 */
[----:B------:R-:W-:-:S04]  /*03f0*/  UIADD3 UR4, UPT, UPT, UR4, 0x10, URZ ;  /* 0x0000001004047890 */ /* 0x000fc8000fffe0ff */
[----:B------:R-:W-:Y:S01]  /*0400*/  UISETP.NE.AND UP0, UPT, UR4, 0x400, UPT ;  /* 0x000004000400788c */ /* 0x000fe2000bf05270 */
[----:B------:R-:W-:Y:S02]  /*0410*/  IADD3 R9, P0, PT, R4, 0x40, RZ ;  /* 0x0000004004097810 */ /* 0x000fe40007f1e0ff */
[----:B------:R-:W-:Y:S02]  /*0420*/  IADD3 R6, PT, PT, R6, 0x4000, RZ ;  /* 0x0000400006067810 */ /* 0x000fe40007ffe0ff */
[----:B0-----:R-:W-:Y:S01]  /*0430*/  IADD3.X R5, PT, PT, RZ, R5, RZ, P0, !PT ;  /* 0x00000005ff057210 */ /* 0x001fe200007fe4ff */
[----:B--2---:R-:W-:-:S04]  /*0440*/  IMAD R8, R16, R17, R8 ;  /* 0x0000001110087224 */ /* 0x004fc800078e0208 */
[----:B---3--:R-:W-:-:S04]  /*0450*/  IMAD R8, R14, R15, R8 ;  /* 0x0000000f0e087224 */ /* 0x008fc800078e0208 */
[----:B----4-:R-:W-:-:S04]  /*0460*/  IMAD R8, R18, R19, R8 ;  /* 0x0000001312087224 */ /* 0x010fc800078e0208 */
[----:B-----5:R-:W-:-:S04]  /*0470*/  IMAD R8, R20, R21, R8 ;  /* 0x0000001514087224 */ /* 0x020fc800078e0208 */
[----:B------:R-:W-:-:S04]  /*0480*/  IMAD R8, R22, R23, R8 ;  /* 0x0000001716087224 */ /* 0x000fc800078e0208 */
[----:B------:R-:W-:-:S04]  /*0490*/  IMAD R8, R24, R25, R8 ;  /* 0x0000001918087224 */ /* 0x000fc800078e0208 */
[----:B------:R-:W-:-:S04]  /*04a0*/  IMAD R8, R13, R12, R8 ;  /* 0x0000000c0d087224 */ /* 0x000fc800078e0208 */
[----:B------:R-:W-:Y:S01]  /*04b0*/  IMAD R14, R26, R27, R8 ;  /* 0x0000001b1a0e7224 */ /* 0x000fe200078e0208 */
[----:B------:R-:W-:Y:S06]  /*04c0*/  BRA.U UP0, `(.L_x_0) ;  /* 0xfffffffd00187547 */ /* 0x000fec000b83ffff */
[----:B------:R-:W0:Y:S01]  /*04d0*/  LDC.64 R2, c[0x0][0x390] ;  /* 0x0000e400ff027b82 */ /* 0x000e220000000a00 */
[----:B------:R-:W-:-:S05]  /*04e0*/  LEA R7, R7, R0, 0xa ;  /* 0x0000000007077211 */ /* 0x000fca00078e50ff */
[----:B0-----:R-:W-:-:S05]  /*04f0*/  IMAD.WIDE R2, R7, 0x4, R2 ;  /* 0x0000000407027825 */ /* 0x001fca00078e0202 */
[----:B------:R-:W-:Y:S01]  /*0500*/  STG.E desc[UR8][R2.64], R14 ;  /* 0x0000000e02007986 */ /* 0x000fe2000c101908 */
[----:B------:R-:W-:Y:S05]  /*0510*/  EXIT ;  /* 0x000000000000794d */ /* 0x000fea0003800000 */
.L_x_1:
[----:B------:R-:W-:-:S00]  /*0520*/  BRA `(.L_x_1) ;  /* 0xfffffffc00fc7947 */ /* 0x000fc0000383ffff */
[----:B------:R-:W-:-:S00]  /*0530*/  NOP ;  /* 0x0000000000007918 */ /* 0x000fc00000000000 */
        /* <DEDUP_REMOVED lines=12> */
.L_x_2:


//--------------------- .nv.shared.reserved.0     --------------------------
	.section	.nv.shared.reserved.0,"aw",@nobits
	.weak		__nv_reservedSMEM_offset_0_alias
	.size		__nv_reservedSMEM_offset_0_alias, 0, 64
	.other		__nv_reservedSMEM_offset_0_alias,@"STO_CUDA_RESERVED_SHARED STV_DEFAULT"
__nv_reservedSMEM_offset_0_alias:
	.zero		0
	.zero		64


//--------------------- .nv.constant0._Z14matrix_productPiS_S_ --------------------------
	.section	.nv.constant0._Z14matrix_productPiS_S_,"a",@progbits
	.sectionflags	@""
	.align	4
.nv.constant0._Z14matrix_productPiS_S_:
	.zero		920


//--------------------- SYMBOLS --------------------------

	.type		.nv.reservedSmem.offset0,@object
	.size		.nv.reservedSmem.offset0,0x4
